//
// Generated by NVIDIA NVVM Compiler
//
// Compiler Build ID: CL-36424714
// Cuda compilation tools, release 13.0, V13.0.88
// Based on NVVM 20.0.0
//

.version 9.0
.target sm_100
.address_size 64

	// .globl	_Z18sumReductionCoarsePfS_
// _ZZ18sumReductionCoarsePfS_E11shared_data has been demoted

.visible .entry _Z18sumReductionCoarsePfS_(
	.param .u64 .ptr .align 1 _Z18sumReductionCoarsePfS__param_0,
	.param .u64 .ptr .align 1 _Z18sumReductionCoarsePfS__param_1
)
{
	.reg .pred 	%p<4>;
	.reg .b32 	%r<11>;
	.reg .b32 	%f<16>;
	.reg .b64 	%rd<13>;
	// demoted variable
	.shared .align 4 .b8 _ZZ18sumReductionCoarsePfS_E11shared_data[16];
	ld.param.u64 	%rd2, [_Z18sumReductionCoarsePfS__param_0];
	ld.param.u64 	%rd1, [_Z18sumReductionCoarsePfS__param_1];
	cvta.to.global.u64 	%rd3, %rd2;
	mov.u32 	%r3, %ctaid.x;
	shl.b32 	%r4, %r3, 4;
	mov.u32 	%r1, %tid.x;
	add.s32 	%r5, %r4, %r1;
	mul.wide.u32 	%rd4, %r5, 4;
	add.s64 	%rd5, %rd3, %rd4;
	ld.global.f32 	%f1, [%rd5];
	add.s32 	%r6, %r5, 4;
	mul.wide.u32 	%rd6, %r6, 4;
	add.s64 	%rd7, %rd3, %rd6;
	ld.global.f32 	%f2, [%rd7];
	add.f32 	%f3, %f1, %f2;
	add.s32 	%r7, %r5, 8;
	mul.wide.u32 	%rd8, %r7, 4;
	add.s64 	%rd9, %rd3, %rd8;
	ld.global.f32 	%f4, [%rd9];
	add.f32 	%f5, %f3, %f4;
	add.s32 	%r8, %r5, 12;
	mul.wide.u32 	%rd10, %r8, 4;
	add.s64 	%rd11, %rd3, %rd10;
	ld.global.f32 	%f6, [%rd11];
	add.f32 	%f7, %f5, %f6;
	shl.b32 	%r9, %r1, 2;
	mov.u32 	%r10, _ZZ18sumReductionCoarsePfS_E11shared_data;
	add.s32 	%r2, %r10, %r9;
	st.shared.f32 	[%r2], %f7;
	bar.sync 	0;
	setp.gt.u32 	%p1, %r1, 1;
	@%p1 bra 	$L__BB0_2;
	ld.shared.f32 	%f8, [%r2+8];
	ld.shared.f32 	%f9, [%r2];
	add.f32 	%f10, %f8, %f9;
	st.shared.f32 	[%r2], %f10;
$L__BB0_2:
	bar.sync 	0;
	setp.ne.s32 	%p2, %r1, 0;
	@%p2 bra 	$L__BB0_4;
	ld.shared.f32 	%f11, [_ZZ18sumReductionCoarsePfS_E11shared_data+4];
	ld.shared.f32 	%f12, [%r2];
	add.f32 	%f13, %f11, %f12;
	st.shared.f32 	[%r2], %f13;
$L__BB0_4:
	setp.ne.s32 	%p3, %r1, 0;
	bar.sync 	0;
	@%p3 bra 	$L__BB0_6;
	ld.shared.f32 	%f14, [_ZZ18sumReductionCoarsePfS_E11shared_data];
	cvta.to.global.u64 	%rd12, %rd1;
	atom.global.add.f32 	%f15, [%rd12], %f14;
$L__BB0_6:
	ret;

}


// ===== COMPILED SASS (sm_100) =====

	.target	sm_100

	.elftype	@"ET_EXEC"


//--------------------- .note.nv.tkinfo           --------------------------
	.section	.note.nv.tkinfo,"",@"SHT_NOTE"
	.sectionflags	@"SHF_NOTE_NV_TKINFO"
	.tkinfo
        /*0018*/ 	.word	0x00000002
        /*0030*/ 	.string	""
        /*0030*/ 	.string	"ptxas"
        /*0030*/ 	.string	"Cuda compilation tools, release 13.0, V13.0.88"
        /*0030*/ 	.string	"Build cuda_13.0.r13.0/compiler.36424714_0"
        /*0030*/ 	.string	"-arch sm_100 -m 64 "



//--------------------- .note.nv.cuinfo           --------------------------
	.section	.note.nv.cuinfo,"",@"SHT_NOTE"
	.sectionflags	@"SHF_NOTE_NV_CUINFO"
        /*0018*/ 	.short	0x0002
        /*001a*/ 	.short	0x0064
        /*001c*/ 	.short	0x0082
	.zero		2


//--------------------- .nv.info                  --------------------------
	.section	.nv.info,"",@"SHT_CUDA_INFO"
	.align	4


	//----- nvinfo : EIATTR_REGCOUNT
	.align		4
        /*0000*/ 	.byte	0x04, 0x2f
        /*0002*/ 	.short	(.L_1 - .L_0)
	.align		4
.L_0:
        /*0004*/ 	.word	index@(_Z18sumReductionCoarsePfS_)
        /*0008*/ 	.word	0x00000010


	//----- nvinfo : EIATTR_FRAME_SIZE
	.align		4
.L_1:
        /*000c*/ 	.byte	0x04, 0x11
        /*000e*/ 	.short	(.L_3 - .L_2)
	.align		4
.L_2:
        /*0010*/ 	.word	index@(_Z18sumReductionCoarsePfS_)
        /*0014*/ 	.word	0x00000000


	//----- nvinfo : EIATTR_MIN_STACK_SIZE
	.align		4
.L_3:
        /*0018*/ 	.byte	0x04, 0x12
        /*001a*/ 	.short	(.L_5 - .L_4)
	.align		4
.L_4:
        /*001c*/ 	.word	index@(_Z18sumReductionCoarsePfS_)
        /*0020*/ 	.word	0x00000000
.L_5:


//--------------------- .nv.compat                --------------------------
	.section	.nv.compat,"",@"SHT_CUDA_COMPAT_INFO"
	.align	4
        /*0000*/ 	.byte	0x02, 0x09, 0x00, 0x00, 0x02, 0x02, 0x01, 0x00, 0x02, 0x05, 0x05, 0x00, 0x03, 0x07, 0x01, 0x01
        /*0010*/ 	.byte	0x02, 0x03, 0x00, 0x00, 0x02, 0x06, 0x01, 0x00, 0x04, 0x0b, 0x08, 0x00, 0x09, 0x00, 0x00, 0x00
        /*0020*/ 	.byte	0x00, 0x00, 0x00, 0x00


//--------------------- .nv.info._Z18sumReductionCoarsePfS_ --------------------------
	.section	.nv.info._Z18sumReductionCoarsePfS_,"",@"SHT_CUDA_INFO"
	.sectionflags	@""
	.align	4


	//----- nvinfo : EIATTR_CUDA_API_VERSION
	.align		4
        /*0000*/ 	.byte	0x04, 0x37
        /*0002*/ 	.short	(.L_7 - .L_6)
.L_6:
        /*0004*/ 	.word	0x00000082


	//----- nvinfo : EIATTR_KPARAM_INFO
	.align		4
.L_7:
        /*0008*/ 	.byte	0x04, 0x17
        /*000a*/ 	.short	(.L_9 - .L_8)
.L_8:
        /*000c*/ 	.word	0x00000000
        /*0010*/ 	.short	0x0001
        /*0012*/ 	.short	0x0008
        /*0014*/ 	.byte	0x00, 0xf5, 0x21, 0x00


	//----- nvinfo : EIATTR_KPARAM_INFO
	.align		4
.L_9:
        /*0018*/ 	.byte	0x04, 0x17
        /*001a*/ 	.short	(.L_11 - .L_10)
.L_10:
        /*001c*/ 	.word	0x00000000
        /*0020*/ 	.short	0x0000
        /*0022*/ 	.short	0x0000
        /*0024*/ 	.byte	0x00, 0xf5, 0x21, 0x00


	//----- nvinfo : EIATTR_SPARSE_MMA_MASK
	.align		4
.L_11:
        /*0028*/ 	.byte	0x03, 0x50
        /*002a*/ 	.short	0x0000


	//----- nvinfo : EIATTR_MAXREG_COUNT
	.align		4
        /*002c*/ 	.byte	0x03, 0x1b
        /*002e*/ 	.short	0x00ff


	//----- nvinfo : EIATTR_NUM_BARRIERS
	.align		4
        /*0030*/ 	.byte	0x02, 0x4c
        /*0032*/ 	.byte	0x01
	.zero		1


	//----- nvinfo : EIATTR_MERCURY_ISA_VERSION
	.align		4
        /*0034*/ 	.byte	0x03, 0x5f
        /*0036*/ 	.short	0x0101


	//----- nvinfo : EIATTR_VRC_CTA_INIT_COUNT
	.align		4
        /*0038*/ 	.byte	0x02, 0x4a
	.zero		1
	.zero		1


	//----- nvinfo : EIATTR_EXIT_INSTR_OFFSETS
	.align		4
        /*003c*/ 	.byte	0x04, 0x1c
        /*003e*/ 	.short	(.L_13 - .L_12)


	//   ....[0]....
.L_12:
        /*0040*/ 	.word	0x00000260


	//   ....[1]....
        /*0044*/ 	.word	0x000002a0


	//----- nvinfo : EIATTR_CBANK_PARAM_SIZE
	.align		4
.L_13:
        /*0048*/ 	.byte	0x03, 0x19
        /*004a*/ 	.short	0x0010


	//----- nvinfo : EIATTR_PARAM_CBANK
	.align		4
        /*004c*/ 	.byte	0x04, 0x0a
        /*004e*/ 	.short	(.L_15 - .L_14)
	.align		4
.L_14:
        /*0050*/ 	.word	index@(.nv.constant0._Z18sumReductionCoarsePfS_)
        /*0054*/ 	.short	0x0380
        /*0056*/ 	.short	0x0010


	//----- nvinfo : EIATTR_SW_WAR
	.align		4
.L_15:
        /*0058*/ 	.byte	0x04, 0x36
        /*005a*/ 	.short	(.L_17 - .L_16)
.L_16:
        /*005c*/ 	.word	0x00000008
.L_17:


//--------------------- .nv.callgraph             --------------------------
	.section	.nv.callgraph,"",@"SHT_CUDA_CALLGRAPH"
	.align	4
	.sectionentsize	8
	.align		4
        /*0000*/ 	.word	0x00000000
	.align		4
        /*0004*/ 	.word	0xffffffff
	.align		4
        /*0008*/ 	.word	0x00000000
	.align		4
        /*000c*/ 	.word	0xfffffffe
	.align		4
        /*0010*/ 	.word	0x00000000
	.align		4
        /*0014*/ 	.word	0xfffffffd
	.align		4
        /*0018*/ 	.word	0x00000000
	.align		4
        /*001c*/ 	.word	0xfffffffc


//--------------------- .text._Z18sumReductionCoarsePfS_ --------------------------
	.section	.text._Z18sumReductionCoarsePfS_,"ax",@progbits
	.align	128
        .global         _Z18sumReductionCoarsePfS_
        .type           _Z18sumReductionCoarsePfS_,@function
        .size           _Z18sumReductionCoarsePfS_,(.L_x_1 - _Z18sumReductionCoarsePfS_)
        .other          _Z18sumReductionCoarsePfS_,@"STO_CUDA_ENTRY STV_DEFAULT"
_Z18sumReductionCoarsePfS_:
.text._Z18sumReductionCoarsePfS_:
[----:B------:R-:W-:Y:S01]  /*0000*/  LDC R1, c[0x0][0x37c] ;  /* 0x0000df00ff017b82 */ /* 0x000fe20000000800 */
[----:B------:R-:W0:Y:S07]  /*0010*/  S2R R10, SR_TID.X ;  /* 0x00000000000a7919 */ /* 0x000e2e0000002100 */
[----:B------:R-:W1:Y:S01]  /*0020*/  LDC.64 R8, c[0x0][0x380] ;  /* 0x0000e000ff087b82 */ /* 0x000e620000000a00 */
[----:B------:R-:W2:Y:S01]  /*0030*/  LDCU.64 UR6, c[0x0][0x358] ;  /* 0x00006b00ff0677ac */ /* 0x000ea20008000a00 */
[----:B------:R-:W0:Y:S02]  /*0040*/  S2R R7, SR_CTAID.X ;  /* 0x0000000000077919 */ /* 0x000e240000002500 */
[----:B0-----:R-:W-:-:S04]  /*0050*/  LEA R7, R7, R10, 0x4 ;  /* 0x0000000a07077211 */ /* 0x001fc800078e20ff */
[C---:B------:R-:W-:Y:S01]  /*0060*/  IADD3 R5, PT, PT, R7.reuse, 0x4, RZ ;  /* 0x0000000407057810 */ /* 0x040fe20007ffe0ff */
[C---:B-1----:R-:W-:Y:S01]  /*0070*/  IMAD.WIDE.U32 R2, R7.reuse, 0x4, R8 ;  /* 0x0000000407027825 */ /* 0x042fe200078e0008 */
[----:B------:R-:W-:-:S03]  /*0080*/  IADD3 R11, PT, PT, R7, 0x8, RZ ;  /* 0x00000008070b7810 */ /* 0x000fc60007ffe0ff */
[--C-:B------:R-:W-:Y:S01]  /*0090*/  IMAD.WIDE.U32 R4, R5, 0x4, R8.reuse ;  /* 0x0000000405047825 */ /* 0x100fe200078e0008 */
[----:B------:R-:W-:Y:S01]  /*00a0*/  IADD3 R13, PT, PT, R7, 0xc, RZ ;  /* 0x0000000c070d7810 */ /* 0x000fe20007ffe0ff */
[----:B--2---:R0:W2:Y:S02]  /*00b0*/  LDG.E R2, desc[UR6][R2.64] ;  /* 0x0000000602027981 */ /* 0x0040a4000c1e1900 */
[--C-:B------:R-:W-:Y:S02]  /*00c0*/  IMAD.WIDE.U32 R6, R11, 0x4, R8.reuse ;  /* 0x000000040b067825 */ /* 0x100fe400078e0008 */
[----:B------:R-:W2:Y:S02]  /*00d0*/  LDG.E R5, desc[UR6][R4.64] ;  /* 0x0000000604057981 */ /* 0x000ea4000c1e1900 */
[----:B------:R-:W-:Y:S02]  /*00e0*/  IMAD.WIDE.U32 R8, R13, 0x4, R8 ;  /* 0x000000040d087825 */ /* 0x000fe400078e0008 */
[----:B------:R-:W3:Y:S04]  /*00f0*/  LDG.E R7, desc[UR6][R6.64] ;  /* 0x0000000606077981 */ /* 0x000ee8000c1e1900 */
[----:B------:R-:W4:Y:S01]  /*0100*/  LDG.E R9, desc[UR6][R8.64] ;  /* 0x0000000608097981 */ /* 0x000f22000c1e1900 */
[----:B------:R-:W1:Y:S01]  /*0110*/  S2UR UR5, SR_CgaCtaId ;  /* 0x00000000000579c3 */ /* 0x000e620000008800 */
[----:B------:R-:W-:Y:S01]  /*0120*/  UMOV UR4, 0x400 ;  /* 0x0000040000047882 */ /* 0x000fe20000000000 */
[----:B------:R-:W-:-:S02]  /*0130*/  ISETP.GT.U32.AND P0, PT, R10, 0x1, PT ;  /* 0x000000010a00780c */ /* 0x000fc40003f04070 */
[----:B------:R-:W-:Y:S01]  /*0140*/  ISETP.NE.AND P1, PT, R10, RZ, PT ;  /* 0x000000ff0a00720c */ /* 0x000fe20003f25270 */
[----:B-1----:R-:W-:-:S06]  /*0150*/  ULEA UR4, UR5, UR4, 0x18 ;  /* 0x0000000405047291 */ /* 0x002fcc000f8ec0ff */
[----:B0-----:R-:W-:Y:S01]  /*0160*/  LEA R3, R10, UR4, 0x2 ;  /* 0x000000040a037c11 */ /* 0x001fe2000f8e10ff */
[----:B--2---:R-:W-:-:S04]  /*0170*/  FADD R0, R2, R5 ;  /* 0x0000000502007221 */ /* 0x004fc80000000000 */
[----:B---3--:R-:W-:-:S04]  /*0180*/  FADD R0, R0, R7 ;  /* 0x0000000700007221 */ /* 0x008fc80000000000 */
[----:B----4-:R-:W-:-:S05]  /*0190*/  FADD R0, R0, R9 ;  /* 0x0000000900007221 */ /* 0x010fca0000000000 */
[----:B------:R-:W-:Y:S01]  /*01a0*/  STS [R3], R0 ;  /* 0x0000000003007388 */ /* 0x000fe20000000800 */
[----:B------:R-:W-:Y:S06]  /*01b0*/  BAR.SYNC.DEFER_BLOCKING 0x0 ;  /* 0x0000000000007b1d */ /* 0x000fec0000010000 */
[----:B------:R-:W-:Y:S04]  /*01c0*/  @!P0 LDS R2, [R3+0x8] ;  /* 0x0000080003028984 */ /* 0x000fe80000000800 */
[----:B------:R-:W0:Y:S02]  /*01d0*/  @!P0 LDS R5, [R3] ;  /* 0x0000000003058984 */ /* 0x000e240000000800 */
[----:B0-----:R-:W-:-:S05]  /*01e0*/  @!P0 FADD R2, R2, R5 ;  /* 0x0000000502028221 */ /* 0x001fca0000000000 */
[----:B------:R-:W-:Y:S01]  /*01f0*/  @!P0 STS [R3], R2 ;  /* 0x0000000203008388 */ /* 0x000fe20000000800 */
[----:B------:R-:W-:Y:S06]  /*0200*/  BAR.SYNC.DEFER_BLOCKING 0x0 ;  /* 0x0000000000007b1d */ /* 0x000fec0000010000 */
[----:B------:R-:W-:Y:S04]  /*0210*/  @!P1 LDS R4, [UR4+0x4] ;  /* 0x00000404ff049984 */ /* 0x000fe80008000800 */
[----:B------:R-:W0:Y:S02]  /*0220*/  @!P1 LDS R5, [R3] ;  /* 0x0000000003059984 */ /* 0x000e240000000800 */
[----:B0-----:R-:W-:-:S05]  /*0230*/  @!P1 FADD R4, R4, R5 ;  /* 0x0000000504049221 */ /* 0x001fca0000000000 */
[----:B------:R0:W-:Y:S01]  /*0240*/  @!P1 STS [R3], R4 ;  /* 0x0000000403009388 */ /* 0x0001e20000000800 */
[----:B------:R-:W-:Y:S06]  /*0250*/  BAR.SYNC.DEFER_BLOCKING 0x0 ;  /* 0x0000000000007b1d */ /* 0x000fec0000010000 */
[----:B------:R-:W-:Y:S05]  /*0260*/  @P1 EXIT ;  /* 0x000000000000194d */ /* 0x000fea0003800000 */
[----:B------:R-:W1:Y:S01]  /*0270*/  LDS R5, [UR4] ;  /* 0x00000004ff057984 */ /* 0x000e620008000800 */
[----:B0-----:R-:W1:Y:S03]  /*0280*/  LDC.64 R2, c[0x0][0x388] ;  /* 0x0000e200ff027b82 */ /* 0x001e660000000a00 */
[----:B-1----:R-:W-:Y:S01]  /*0290*/  REDG.E.ADD.F32.FTZ.RN.STRONG.GPU desc[UR6][R2.64], R5 ;  /* 0x00000005020079a6 */ /* 0x002fe2000c12f306 */
[----:B------:R-:W-:Y:S05]  /*02a0*/  EXIT ;  /* 0x000000000000794d */ /* 0x000fea0003800000 */
.L_x_0:
[----:B------:R-:W-:-:S00]  /*02b0*/  BRA `(.L_x_0) ;  /* 0xfffffffc00fc7947 */ /* 0x000fc0000383ffff */
[----:B------:R-:W-:-:S00]  /*02c0*/  NOP ;  /* 0x0000000000007918 */ /* 0x000fc00000000000 */
        /* <DEDUP_REMOVED lines=11> */
.L_x_1:


//--------------------- .nv.shared._Z18sumReductionCoarsePfS_ --------------------------
	.section	.nv.shared._Z18sumReductionCoarsePfS_,"aw",@nobits
	.sectionflags	@""
	.align	4
.nv.shared._Z18sumReductionCoarsePfS_:
	.zero		1040


//--------------------- .nv.shared.reserved.0     --------------------------
	.section	.nv.shared.reserved.0,"aw",@nobits
	.weak		__nv_reservedSMEM_offset_0_alias
	.size		__nv_reservedSMEM_offset_0_alias, 0, 64
	.other		__nv_reservedSMEM_offset_0_alias,@"STO_CUDA_RESERVED_SHARED STV_DEFAULT"
__nv_reservedSMEM_offset_0_alias:
	.zero		0
	.zero		64


//--------------------- .nv.constant0._Z18sumReductionCoarsePfS_ --------------------------
	.section	.nv.constant0._Z18sumReductionCoarsePfS_,"a",@progbits
	.sectionflags	@""
	.align	4
.nv.constant0._Z18sumReductionCoarsePfS_:
	.zero		912


//--------------------- SYMBOLS --------------------------

	.type		.nv.reservedSmem.offset0,@object
	.size		.nv.reservedSmem.offset0,0x4
	.type		.nv.reservedSmem.cap,@object
	.size		.nv.reservedSmem.cap,0x4
